	.headerflags	@"EF_CUDA_TEXMODE_UNIFIED EF_CUDA_64BIT_ADDRESS EF_CUDA_ACCELERATORS EF_CUDA_SM90 EF_CUDA_VIRTUAL_SM(EF_CUDA_SM90)"
	.elftype	@"ET_EXEC"


//--------------------- .nv.info                  --------------------------
	.section	.nv.info,"",@"SHT_CUDA_INFO"
	.align	4


	//----- nvinfo : EIATTR_REGCOUNT
	.align		4
        /*0000*/ 	.byte	0x04, 0x2f
        /*0002*/ 	.short	(.L_1 - .L_0)
	.align		4
.L_0:
        /*0004*/ 	.word	index@(triton_poi_fused_max_pool2d_with_indices_2)
        /*0008*/ 	.word	0x00000016


	//----- nvinfo : EIATTR_MIN_STACK_SIZE
	.align		4
.L_1:
        /*000c*/ 	.byte	0x04, 0x12
        /*000e*/ 	.short	(.L_3 - .L_2)
	.align		4
.L_2:
        /*0010*/ 	.word	index@(triton_poi_fused_max_pool2d_with_indices_2)
        /*0014*/ 	.word	0x00000000


	//----- nvinfo : EIATTR_FRAME_SIZE
	.align		4
.L_3:
        /*0018*/ 	.byte	0x04, 0x11
        /*001a*/ 	.short	(.L_5 - .L_4)
	.align		4
.L_4:
        /*001c*/ 	.word	index@(triton_poi_fused_max_pool2d_with_indices_2)
        /*0020*/ 	.word	0x00000000


	//----- nvinfo : EIATTR_MIN_STACK_SIZE
	.align		4
.L_5:
        /*0024*/ 	.byte	0x04, 0x12
        /*0026*/ 	.short	(.L_7 - .L_6)
	.align		4
.L_6:
        /*0028*/ 	.word	index@(triton_poi_fused_max_pool2d_with_indices_2)
        /*002c*/ 	.word	0x00000000
.L_7:


//--------------------- .nv.info.triton_poi_fused_max_pool2d_with_indices_2 --------------------------
	.section	.nv.info.triton_poi_fused_max_pool2d_with_indices_2,"",@"SHT_CUDA_INFO"
	.sectionflags	@""
	.align	4


	//----- nvinfo : EIATTR_CUDA_API_VERSION
	.align		4
        /*0000*/ 	.byte	0x04, 0x37
        /*0002*/ 	.short	(.L_9 - .L_8)
.L_8:
        /*0004*/ 	.word	0x0000007c


	//----- nvinfo : EIATTR_KPARAM_INFO
	.align		4
.L_9:
        /*0008*/ 	.byte	0x04, 0x17
        /*000a*/ 	.short	(.L_11 - .L_10)
.L_10:
        /*000c*/ 	.word	0x00000000
        /*0010*/ 	.short	0x0003
        /*0012*/ 	.short	0x0018
        /*0014*/ 	.byte	0x00, 0xf0, 0x11, 0x00


	//----- nvinfo : EIATTR_KPARAM_INFO
	.align		4
.L_11:
        /*0018*/ 	.byte	0x04, 0x17
        /*001a*/ 	.short	(.L_13 - .L_12)
.L_12:
        /*001c*/ 	.word	0x00000000
        /*0020*/ 	.short	0x0002
        /*0022*/ 	.short	0x0010
        /*0024*/ 	.byte	0x00, 0xf4, 0x21, 0x00


	//----- nvinfo : EIATTR_KPARAM_INFO
	.align		4
.L_13:
        /*0028*/ 	.byte	0x04, 0x17
        /*002a*/ 	.short	(.L_15 - .L_14)
.L_14:
        /*002c*/ 	.word	0x00000000
        /*0030*/ 	.short	0x0001
        /*0032*/ 	.short	0x0008
        /*0034*/ 	.byte	0x00, 0xf4, 0x21, 0x00


	//----- nvinfo : EIATTR_KPARAM_INFO
	.align		4
.L_15:
        /*0038*/ 	.byte	0x04, 0x17
        /*003a*/ 	.short	(.L_17 - .L_16)
.L_16:
        /*003c*/ 	.word	0x00000000
        /*0040*/ 	.short	0x0000
        /*0042*/ 	.short	0x0000
        /*0044*/ 	.byte	0x00, 0xf4, 0x21, 0x00


	//----- nvinfo : EIATTR_SPARSE_MMA_MASK
	.align		4
.L_17:
        /*0048*/ 	.byte	0x03, 0x50
        /*004a*/ 	.short	0x0000


	//----- nvinfo : EIATTR_MAXREG_COUNT
	.align		4
        /*004c*/ 	.byte	0x03, 0x1b
        /*004e*/ 	.short	0x00ff


	//----- nvinfo : EIATTR_EXIT_INSTR_OFFSETS
	.align		4
        /*0050*/ 	.byte	0x04, 0x1c
        /*0052*/ 	.short	(.L_19 - .L_18)


	//   ....[0]....
.L_18:
        /*0054*/ 	.word	0x00000480


	//----- nvinfo : EIATTR_REQNTID
	.align		4
.L_19:
        /*0058*/ 	.byte	0x04, 0x10
        /*005a*/ 	.short	(.L_21 - .L_20)
.L_20:
        /*005c*/ 	.word	0x00000100
        /*0060*/ 	.word	0x00000001
        /*0064*/ 	.word	0x00000001


	//----- nvinfo : EIATTR_CBANK_PARAM_SIZE
	.align		4
.L_21:
        /*0068*/ 	.byte	0x03, 0x19
        /*006a*/ 	.short	0x001c


	//----- nvinfo : EIATTR_PARAM_CBANK
	.align		4
        /*006c*/ 	.byte	0x04, 0x0a
        /*006e*/ 	.short	(.L_23 - .L_22)
	.align		4
.L_22:
        /*0070*/ 	.word	index@(.nv.constant0.triton_poi_fused_max_pool2d_with_indices_2)
        /*0074*/ 	.short	0x0210
        /*0076*/ 	.short	0x001c


	//----- nvinfo : EIATTR_SW_WAR
	.align		4
.L_23:
        /*0078*/ 	.byte	0x04, 0x36
        /*007a*/ 	.short	(.L_25 - .L_24)
.L_24:
        /*007c*/ 	.word	0x00000008
.L_25:


//--------------------- .nv.callgraph             --------------------------
	.section	.nv.callgraph,"",@"SHT_CUDA_CALLGRAPH"
	.align	4
	.sectionentsize	8
	.align		4
        /*0000*/ 	.word	0x00000000
	.align		4
        /*0004*/ 	.word	0xffffffff
	.align		4
        /*0008*/ 	.word	0x00000000
	.align		4
        /*000c*/ 	.word	0xfffffffe
	.align		4
        /*0010*/ 	.word	0x00000000
	.align		4
        /*0014*/ 	.word	0xfffffffd
	.align		4
        /*0018*/ 	.word	0x00000000
	.align		4
        /*001c*/ 	.word	0xfffffffc


//--------------------- .text.triton_poi_fused_max_pool2d_with_indices_2 --------------------------
	.section	.text.triton_poi_fused_max_pool2d_with_indices_2,"ax",@progbits
	.align	128
        .global         triton_poi_fused_max_pool2d_with_indices_2
        .type           triton_poi_fused_max_pool2d_with_indices_2,@function
        .size           triton_poi_fused_max_pool2d_with_indices_2,(.L_x_1 - triton_poi_fused_max_pool2d_with_indices_2)
        .other          triton_poi_fused_max_pool2d_with_indices_2,@"STO_CUDA_ENTRY STV_DEFAULT"
triton_poi_fused_max_pool2d_with_indices_2:
.text.triton_poi_fused_max_pool2d_with_indices_2:
[----:B------:R-:W-:Y:S01]  /*0000*/  LDC R1, c[0x0][0x28] ;  /* 0x00000a00ff017b82 */ /* 0x000fe20000000800 */
[----:B------:R-:W1:Y:S07]  /*0010*/  S2R R0, SR_TID.X ;  /* 0x0000000000007919 */ /* 0x000e6e0000002100 */
[----:B------:R-:W2:Y:S01]  /*0020*/  LDC.64 R2, c[0x0][0x210] ;  /* 0x00008400ff027b82 */ /* 0x000ea20000000a00 */
[----:B------:R-:W-:Y:S01]  /*0030*/  ULDC.64 UR4, c[0x0][0x208] ;  /* 0x0000820000047ab9 */ /* 0x000fe20000000a00 */
[----:B------:R-:W-:Y:S01]  /*0040*/  ULDC.64 UR6, c[0x0][0x220] ;  /* 0x0000880000067ab9 */ /* 0x000fe20000000a00 */
[----:B------:R-:W3:Y:S01]  /*0050*/  S2R R7, SR_CTAID.X ;  /* 0x0000000000077919 */ /* 0x000ee20000002500 */
[----:B-1----:R-:W-:Y:S01]  /*0060*/  IMAD.SHL.U32 R0, R0, 0x2, RZ ;  /* 0x0000000200007824 */ /* 0x002fe200078e00ff */
[----:B---3--:R-:W-:-:S04]  /*0070*/  SHF.R.S32.HI R9, RZ, 0x16, R7 ;  /* 0x00000016ff097819 */ /* 0x008fc80000011407 */
[----:B------:R-:W-:Y:S02]  /*0080*/  LOP3.LUT R0, R0, 0x1fe, RZ, 0xc0, !PT ;  /* 0x000001fe00007812 */ /* 0x000fe400078ec0ff */
[----:B------:R-:W-:-:S03]  /*0090*/  SGXT R9, R9, 0x1 ;  /* 0x000000010909781a */ /* 0x000fc60000000200 */
[----:B------:R-:W-:-:S04]  /*00a0*/  IMAD R0, R7, 0x200, R0 ;  /* 0x0000020007007824 */ /* 0x000fc800078e0200 */
[----:B------:R-:W-:Y:S01]  /*00b0*/  VIADD R4, R0, 0x1 ;  /* 0x0000000100047836 */ /* 0x000fe20000000000 */
[----:B------:R-:W-:-:S04]  /*00c0*/  SHF.R.S32.HI R5, RZ, 0x1f, R0 ;  /* 0x0000001fff057819 */ /* 0x000fc80000011400 */
[----:B------:R-:W-:Y:S02]  /*00d0*/  LEA.HI R5, R5, R0, RZ, 0x5 ;  /* 0x0000000005057211 */ /* 0x000fe400078f28ff */
[----:B------:R-:W-:Y:S02]  /*00e0*/  LEA.HI R9, R9, R4, RZ, 0x5 ;  /* 0x0000000409097211 */ /* 0x000fe400078f28ff */
[C---:B------:R-:W-:Y:S01]  /*00f0*/  LOP3.LUT R7, R5.reuse, 0x7fffffe0, RZ, 0xc0, !PT ;  /* 0x7fffffe005077812 */ /* 0x040fe200078ec0ff */
[----:B------:R-:W-:Y:S01]  /*0100*/  IMAD.SHL.U32 R5, R5, 0x4, RZ ;  /* 0x0000000405057824 */ /* 0x000fe200078e00ff */
[----:B------:R-:W-:-:S03]  /*0110*/  LOP3.LUT R9, R9, 0x7fffffe0, RZ, 0xc0, !PT ;  /* 0x7fffffe009097812 */ /* 0x000fc600078ec0ff */
[----:B------:R-:W-:Y:S01]  /*0120*/  IMAD.IADD R7, R0, 0x1, -R7 ;  /* 0x0000000100077824 */ /* 0x000fe200078e0a07 */
[----:B------:R-:W-:Y:S01]  /*0130*/  LOP3.LUT R5, R5, 0xffffff80, RZ, 0xc0, !PT ;  /* 0xffffff8005057812 */ /* 0x000fe200078ec0ff */
[----:B------:R-:W-:-:S04]  /*0140*/  IMAD.IADD R4, R4, 0x1, -R9 ;  /* 0x0000000104047824 */ /* 0x000fc800078e0a09 */
[--C-:B------:R-:W-:Y:S02]  /*0150*/  IMAD R15, R7, 0x2, R5.reuse ;  /* 0x00000002070f7824 */ /* 0x100fe400078e0205 */
[----:B------:R-:W-:Y:S02]  /*0160*/  IMAD R17, R4, 0x2, R5 ;  /* 0x0000000204117824 */ /* 0x000fe400078e0205 */
[----:B--2---:R-:W-:-:S04]  /*0170*/  IMAD.WIDE R8, R15, 0x4, R2 ;  /* 0x000000040f087825 */ /* 0x004fc800078e0202 */
[----:B------:R-:W-:Y:S01]  /*0180*/  VIADD R13, R15, 0x40 ;  /* 0x000000400f0d7836 */ /* 0x000fe20000000000 */
[----:B------:R-:W2:Y:S01]  /*0190*/  LDG.E.EL R4, desc[UR4][R8.64] ;  /* 0x0000000408047981 */ /* 0x000ea2000c2e1900 */
[----:B------:R-:W-:-:S03]  /*01a0*/  IMAD.WIDE R10, R17, 0x4, R2 ;  /* 0x00000004110a7825 */ /* 0x000fc600078e0202 */
[----:B------:R1:W2:Y:S01]  /*01b0*/  LDG.E.EL R18, desc[UR4][R8.64+0x4] ;  /* 0x0000040408127981 */ /* 0x0002a2000c2e1900 */
[----:B------:R-:W-:-:S03]  /*01c0*/  IMAD.WIDE R12, R13, 0x4, R2 ;  /* 0x000000040d0c7825 */ /* 0x000fc600078e0202 */
[----:B------:R-:W3:Y:S01]  /*01d0*/  LDG.E.EL R16, desc[UR4][R10.64] ;  /* 0x000000040a107981 */ /* 0x000ee2000c2e1900 */
[----:B------:R-:W-:-:S03]  /*01e0*/  VIADD R7, R17, 0x40 ;  /* 0x0000004011077836 */ /* 0x000fc60000000000 */
[----:B------:R-:W3:Y:S01]  /*01f0*/  LDG.E.EL R19, desc[UR4][R10.64+0x4] ;  /* 0x000004040a137981 */ /* 0x000ee2000c2e1900 */
[----:B------:R-:W-:-:S03]  /*0200*/  IMAD.WIDE R6, R7, 0x4, R2 ;  /* 0x0000000407067825 */ /* 0x000fc600078e0202 */
[----:B------:R4:W5:Y:S01]  /*0210*/  LDG.E.EL R5, desc[UR4][R12.64] ;  /* 0x000000040c057981 */ /* 0x000962000c2e1900 */
[----:B------:R-:W-:-:S03]  /*0220*/  VIADD R15, R15, 0x41 ;  /* 0x000000410f0f7836 */ /* 0x000fc60000000000 */
[----:B------:R-:W5:Y:S01]  /*0230*/  LDG.E.EL R6, desc[UR4][R6.64] ;  /* 0x0000000406067981 */ /* 0x000f62000c2e1900 */
[----:B------:R-:W-:Y:S02]  /*0240*/  VIADD R17, R17, 0x41 ;  /* 0x0000004111117836 */ /* 0x000fe40000000000 */
[--C-:B-1----:R-:W-:Y:S01]  /*0250*/  IMAD.WIDE R8, R15, 0x4, R2.reuse ;  /* 0x000000040f087825 */ /* 0x102fe200078e0202 */
[----:B----4-:R-:W1:Y:S03]  /*0260*/  LDC.64 R12, c[0x0][0x218] ;  /* 0x00008600ff0c7b82 */ /* 0x010e660000000a00 */
[----:B------:R-:W-:Y:S02]  /*0270*/  IMAD.WIDE R14, R17, 0x4, R2 ;  /* 0x00000004110e7825 */ /* 0x000fe400078e0202 */
[----:B------:R1:W4:Y:S04]  /*0280*/  LDG.E.EL R2, desc[UR4][R8.64] ;  /* 0x0000000408027981 */ /* 0x000328000c2e1900 */
[----:B------:R-:W4:Y:S01]  /*0290*/  LDG.E.EL R3, desc[UR4][R14.64] ;  /* 0x000000040e037981 */ /* 0x000f22000c2e1900 */
[----:B-1----:R-:W-:Y:S01]  /*02a0*/  IMAD.WIDE R8, R0, 0x4, R12 ;  /* 0x0000000400087825 */ /* 0x002fe200078e020c */
[----:B--2---:R-:W-:-:S02]  /*02b0*/  FSETP.GT.AND P3, PT, R18, R4, PT ;  /* 0x000000041200720b */ /* 0x004fc40003f64000 */
[----:B------:R-:W-:Y:S02]  /*02c0*/  FSETP.NAN.AND P0, PT, R18, R18, PT ;  /* 0x000000121200720b */ /* 0x000fe40003f08000 */
[----:B---3--:R-:W-:Y:S02]  /*02d0*/  FSETP.GT.AND P2, PT, R19, R16, PT ;  /* 0x000000101300720b */ /* 0x008fe40003f44000 */
[----:B-----5:R-:W-:-:S07]  /*02e0*/  FSETP.NAN.AND P4, PT, R5, R5, PT ;  /* 0x000000050500720b */ /* 0x020fce0003f88000 */
[----:B------:R-:W-:Y:S02]  /*02f0*/  @!P3 SEL R18, R18, R4, P0 ;  /* 0x000000041212b207 */ /* 0x000fe40000000000 */
[----:B------:R-:W-:Y:S02]  /*0300*/  FSETP.NAN.AND P1, PT, R6, R6, PT ;  /* 0x000000060600720b */ /* 0x000fe40003f28000 */
[C---:B------:R-:W-:Y:S02]  /*0310*/  FSETP.NAN.AND P5, PT, R19.reuse, R19, PT ;  /* 0x000000131300720b */ /* 0x040fe40003fa8000 */
[----:B------:R-:W-:Y:S02]  /*0320*/  FSETP.GEU.AND P0, PT, R18, R5, PT ;  /* 0x000000051200720b */ /* 0x000fe40003f0e000 */
[----:B------:R-:W-:Y:S02]  /*0330*/  @!P2 SEL R19, R19, R16, P5 ;  /* 0x000000101313a207 */ /* 0x000fe40002800000 */
[----:B------:R-:W-:-:S02]  /*0340*/  @!P4 SEL R5, R5, R18, !P0 ;  /* 0x000000120505c207 */ /* 0x000fc40004000000 */
[----:B------:R-:W-:Y:S02]  /*0350*/  FSETP.GEU.AND P4, PT, R19, R6, PT ;  /* 0x000000061300720b */ /* 0x000fe40003f8e000 */
[----:B------:R-:W-:Y:S02]  /*0360*/  SEL R4, RZ, 0x1, !P3 ;  /* 0x00000001ff047807 */ /* 0x000fe40005800000 */
[----:B------:R-:W-:Y:S02]  /*0370*/  SEL R7, RZ, 0x1, !P2 ;  /* 0x00000001ff077807 */ /* 0x000fe40005000000 */
[----:B----4-:R-:W-:Y:S02]  /*0380*/  FSETP.NAN.AND P3, PT, R2, R2, PT ;  /* 0x000000020200720b */ /* 0x010fe40003f68000 */
[----:B------:R-:W-:Y:S02]  /*0390*/  FSETP.NAN.AND P2, PT, R3, R3, PT ;  /* 0x000000030300720b */ /* 0x000fe40003f48000 */
[----:B------:R-:W-:-:S02]  /*03a0*/  @!P1 SEL R6, R6, R19, !P4 ;  /* 0x0000001306069207 */ /* 0x000fc40006000000 */
[----:B------:R-:W-:Y:S02]  /*03b0*/  SEL R4, R4, 0x2, P0 ;  /* 0x0000000204047807 */ /* 0x000fe40000000000 */
[----:B------:R-:W-:Y:S02]  /*03c0*/  SEL R7, R7, 0x2, P4 ;  /* 0x0000000207077807 */ /* 0x000fe40002000000 */
[----:B------:R-:W-:Y:S02]  /*03d0*/  FSETP.GEU.AND P1, PT, R5, R2, PT ;  /* 0x000000020500720b */ /* 0x000fe40003f2e000 */
[----:B------:R-:W-:Y:S02]  /*03e0*/  FSETP.GEU.AND P0, PT, R6, R3, PT ;  /* 0x000000030600720b */ /* 0x000fe40003f0e000 */
[----:B------:R-:W-:Y:S02]  /*03f0*/  SEL R4, R4, 0x3, P1 ;  /* 0x0000000304047807 */ /* 0x000fe40000800000 */
[----:B------:R-:W-:-:S02]  /*0400*/  SEL R7, R7, 0x3, P0 ;  /* 0x0000000307077807 */ /* 0x000fc40000000000 */
[----:B------:R-:W-:Y:S02]  /*0410*/  IADD3 R10, P4, R0, UR6, RZ ;  /* 0x00000006000a7c10 */ /* 0x000fe4000ff9e0ff */
[----:B------:R-:W-:Y:S01]  /*0420*/  @!P3 SEL R2, R2, R5, !P1 ;  /* 0x000000050202b207 */ /* 0x000fe20004800000 */
[----:B------:R-:W-:Y:S01]  /*0430*/  IMAD R7, R7, 0x100, R4 ;  /* 0x0000010007077824 */ /* 0x000fe200078e0204 */
[----:B------:R-:W-:Y:S02]  /*0440*/  @!P2 SEL R3, R3, R6, !P0 ;  /* 0x000000060303a207 */ /* 0x000fe40004000000 */
[----:B------:R-:W-:-:S03]  /*0450*/  LEA.HI.X.SX32 R11, R0, UR7, 0x1, P4 ;  /* 0x00000007000b7c11 */ /* 0x000fc6000a0f0eff */
[----:B------:R-:W-:Y:S04]  /*0460*/  STG.E.64 desc[UR4][R8.64], R2 ;  /* 0x0000000208007986 */ /* 0x000fe8000c101b04 */
[----:B------:R-:W-:Y:S01]  /*0470*/  STG.E.U16 desc[UR4][R10.64], R7 ;  /* 0x000000070a007986 */ /* 0x000fe2000c101504 */
[----:B------:R-:W-:Y:S05]  /*0480*/  EXIT ;  /* 0x000000000000794d */ /* 0x000fea0003800000 */
.L_x_0:
[----:B------:R-:W-:-:S00]  /*0490*/  BRA `(.L_x_0) ;  /* 0xfffffffc00fc7947 */ /* 0x000fc0000383ffff */
[----:B------:R-:W-:-:S00]  /*04a0*/  NOP ;  /* 0x0000000000007918 */ /* 0x000fc00000000000 */
        /* <DEDUP_REMOVED lines=13> */
.L_x_1:


//--------------------- .nv.constant0.triton_poi_fused_max_pool2d_with_indices_2 --------------------------
	.section	.nv.constant0.triton_poi_fused_max_pool2d_with_indices_2,"a",@progbits
	.sectionflags	@""
	.align	4
.nv.constant0.triton_poi_fused_max_pool2d_with_indices_2:
	.zero		556
